//
// Generated by NVIDIA NVVM Compiler
//
// Compiler Build ID: CL-36424714
// Cuda compilation tools, release 13.0, V13.0.88
// Based on NVVM 20.0.0
//

.version 9.0
.target sm_100
.address_size 64

	// .globl	_Z12cu_fillArrayPi

.visible .entry _Z12cu_fillArrayPi(
	.param .u64 .ptr .align 1 _Z12cu_fillArrayPi_param_0
)
{
	.reg .b32 	%r<5>;
	.reg .b64 	%rd<5>;

	ld.param.u64 	%rd1, [_Z12cu_fillArrayPi_param_0];
	cvta.to.global.u64 	%rd2, %rd1;
	mov.u32 	%r1, %ctaid.x;
	shl.b32 	%r2, %r1, 5;
	mov.u32 	%r3, %tid.x;
	add.s32 	%r4, %r2, %r3;
	mul.wide.s32 	%rd3, %r4, 4;
	add.s64 	%rd4, %rd2, %rd3;
	st.global.u32 	[%rd4], %r4;
	ret;

}


// ===== COMPILED SASS (sm_100) =====

	.target	sm_100

	.elftype	@"ET_EXEC"


//--------------------- .note.nv.tkinfo           --------------------------
	.section	.note.nv.tkinfo,"",@"SHT_NOTE"
	.sectionflags	@"SHF_NOTE_NV_TKINFO"
	.tkinfo
        /*0018*/ 	.word	0x00000002
        /*0030*/ 	.string	""
        /*0030*/ 	.string	"ptxas"
        /*0030*/ 	.string	"Cuda compilation tools, release 13.0, V13.0.88"
        /*0030*/ 	.string	"Build cuda_13.0.r13.0/compiler.36424714_0"
        /*0030*/ 	.string	"-arch sm_100 -m 64 "



//--------------------- .note.nv.cuinfo           --------------------------
	.section	.note.nv.cuinfo,"",@"SHT_NOTE"
	.sectionflags	@"SHF_NOTE_NV_CUINFO"
        /*0018*/ 	.short	0x0002
        /*001a*/ 	.short	0x0064
        /*001c*/ 	.short	0x0082
	.zero		2


//--------------------- .nv.info                  --------------------------
	.section	.nv.info,"",@"SHT_CUDA_INFO"
	.align	4


	//----- nvinfo : EIATTR_REGCOUNT
	.align		4
        /*0000*/ 	.byte	0x04, 0x2f
        /*0002*/ 	.short	(.L_1 - .L_0)
	.align		4
.L_0:
        /*0004*/ 	.word	index@(_Z12cu_fillArrayPi)
        /*0008*/ 	.word	0x00000008


	//----- nvinfo : EIATTR_FRAME_SIZE
	.align		4
.L_1:
        /*000c*/ 	.byte	0x04, 0x11
        /*000e*/ 	.short	(.L_3 - .L_2)
	.align		4
.L_2:
        /*0010*/ 	.word	index@(_Z12cu_fillArrayPi)
        /*0014*/ 	.word	0x00000000


	//----- nvinfo : EIATTR_MIN_STACK_SIZE
	.align		4
.L_3:
        /*0018*/ 	.byte	0x04, 0x12
        /*001a*/ 	.short	(.L_5 - .L_4)
	.align		4
.L_4:
        /*001c*/ 	.word	index@(_Z12cu_fillArrayPi)
        /*0020*/ 	.word	0x00000000
.L_5:


//--------------------- .nv.compat                --------------------------
	.section	.nv.compat,"",@"SHT_CUDA_COMPAT_INFO"
	.align	4
        /*0000*/ 	.byte	0x02, 0x09, 0x00, 0x00, 0x02, 0x02, 0x01, 0x00, 0x02, 0x05, 0x05, 0x00, 0x03, 0x07, 0x01, 0x01
        /*0010*/ 	.byte	0x02, 0x03, 0x00, 0x00, 0x02, 0x06, 0x01, 0x00, 0x04, 0x0b, 0x08, 0x00, 0x09, 0x00, 0x00, 0x00
        /*0020*/ 	.byte	0x00, 0x00, 0x00, 0x00


//--------------------- .nv.info._Z12cu_fillArrayPi --------------------------
	.section	.nv.info._Z12cu_fillArrayPi,"",@"SHT_CUDA_INFO"
	.sectionflags	@""
	.align	4


	//----- nvinfo : EIATTR_CUDA_API_VERSION
	.align		4
        /*0000*/ 	.byte	0x04, 0x37
        /*0002*/ 	.short	(.L_7 - .L_6)
.L_6:
        /*0004*/ 	.word	0x00000082


	//----- nvinfo : EIATTR_KPARAM_INFO
	.align		4
.L_7:
        /*0008*/ 	.byte	0x04, 0x17
        /*000a*/ 	.short	(.L_9 - .L_8)
.L_8:
        /*000c*/ 	.word	0x00000000
        /*0010*/ 	.short	0x0000
        /*0012*/ 	.short	0x0000
        /*0014*/ 	.byte	0x00, 0xf5, 0x21, 0x00


	//----- nvinfo : EIATTR_SPARSE_MMA_MASK
	.align		4
.L_9:
        /*0018*/ 	.byte	0x03, 0x50
        /*001a*/ 	.short	0x0000


	//----- nvinfo : EIATTR_MAXREG_COUNT
	.align		4
        /*001c*/ 	.byte	0x03, 0x1b
        /*001e*/ 	.short	0x00ff


	//----- nvinfo : EIATTR_MERCURY_ISA_VERSION
	.align		4
        /*0020*/ 	.byte	0x03, 0x5f
        /*0022*/ 	.short	0x0101


	//----- nvinfo : EIATTR_VRC_CTA_INIT_COUNT
	.align		4
        /*0024*/ 	.byte	0x02, 0x4a
	.zero		1
	.zero		1


	//----- nvinfo : EIATTR_EXIT_INSTR_OFFSETS
	.align		4
        /*0028*/ 	.byte	0x04, 0x1c
        /*002a*/ 	.short	(.L_11 - .L_10)


	//   ....[0]....
.L_10:
        /*002c*/ 	.word	0x00000080


	//----- nvinfo : EIATTR_CBANK_PARAM_SIZE
	.align		4
.L_11:
        /*0030*/ 	.byte	0x03, 0x19
        /*0032*/ 	.short	0x0008


	//----- nvinfo : EIATTR_PARAM_CBANK
	.align		4
        /*0034*/ 	.byte	0x04, 0x0a
        /*0036*/ 	.short	(.L_13 - .L_12)
	.align		4
.L_12:
        /*0038*/ 	.word	index@(.nv.constant0._Z12cu_fillArrayPi)
        /*003c*/ 	.short	0x0380
        /*003e*/ 	.short	0x0008


	//----- nvinfo : EIATTR_SW_WAR
	.align		4
.L_13:
        /*0040*/ 	.byte	0x04, 0x36
        /*0042*/ 	.short	(.L_15 - .L_14)
.L_14:
        /*0044*/ 	.word	0x00000008
.L_15:


//--------------------- .nv.callgraph             --------------------------
	.section	.nv.callgraph,"",@"SHT_CUDA_CALLGRAPH"
	.align	4
	.sectionentsize	8
	.align		4
        /*0000*/ 	.word	0x00000000
	.align		4
        /*0004*/ 	.word	0xffffffff
	.align		4
        /*0008*/ 	.word	0x00000000
	.align		4
        /*000c*/ 	.word	0xfffffffe
	.align		4
        /*0010*/ 	.word	0x00000000
	.align		4
        /*0014*/ 	.word	0xfffffffd
	.align		4
        /*0018*/ 	.word	0x00000000
	.align		4
        /*001c*/ 	.word	0xfffffffc


//--------------------- .text._Z12cu_fillArrayPi  --------------------------
	.section	.text._Z12cu_fillArrayPi,"ax",@progbits
	.align	128
        .global         _Z12cu_fillArrayPi
        .type           _Z12cu_fillArrayPi,@function
        .size           _Z12cu_fillArrayPi,(.L_x_1 - _Z12cu_fillArrayPi)
        .other          _Z12cu_fillArrayPi,@"STO_CUDA_ENTRY STV_DEFAULT"
_Z12cu_fillArrayPi:
.text._Z12cu_fillArrayPi:
[----:B------:R-:W-:Y:S01]  /*0000*/  LDC R1, c[0x0][0x37c] ;  /* 0x0000df00ff017b82 */ /* 0x000fe20000000800 */
[----:B------:R-:W0:Y:S07]  /*0010*/  S2R R5, SR_CTAID.X ;  /* 0x0000000000057919 */ /* 0x000e2e0000002500 */
[----:B------:R-:W1:Y:S01]  /*0020*/  LDC.64 R2, c[0x0][0x380] ;  /* 0x0000e000ff027b82 */ /* 0x000e620000000a00 */
[----:B------:R-:W2:Y:S01]  /*0030*/  LDCU.64 UR4, c[0x0][0x358] ;  /* 0x00006b00ff0477ac */ /* 0x000ea20008000a00 */
[----:B------:R-:W0:Y:S02]  /*0040*/  S2R R0, SR_TID.X ;  /* 0x0000000000007919 */ /* 0x000e240000002100 */
[----:B0-----:R-:W-:-:S05]  /*0050*/  LEA R5, R5, R0, 0x5 ;  /* 0x0000000005057211 */ /* 0x001fca00078e28ff */
[----:B-1----:R-:W-:-:S05]  /*0060*/  IMAD.WIDE R2, R5, 0x4, R2 ;  /* 0x0000000405027825 */ /* 0x002fca00078e0202 */
[----:B--2---:R-:W-:Y:S01]  /*0070*/  STG.E desc[UR4][R2.64], R5 ;  /* 0x0000000502007986 */ /* 0x004fe2000c101904 */
[----:B------:R-:W-:Y:S05]  /*0080*/  EXIT ;  /* 0x000000000000794d */ /* 0x000fea0003800000 */
.L_x_0:
[----:B------:R-:W-:-:S00]  /*0090*/  BRA `(.L_x_0) ;  /* 0xfffffffc00fc7947 */ /* 0x000fc0000383ffff */
[----:B------:R-:W-:-:S00]  /*00a0*/  NOP ;  /* 0x0000000000007918 */ /* 0x000fc00000000000 */
        /* <DEDUP_REMOVED lines=13> */
.L_x_1:


//--------------------- .nv.shared.reserved.0     --------------------------
	.section	.nv.shared.reserved.0,"aw",@nobits
	.weak		__nv_reservedSMEM_offset_0_alias
	.size		__nv_reservedSMEM_offset_0_alias, 0, 64
	.other		__nv_reservedSMEM_offset_0_alias,@"STO_CUDA_RESERVED_SHARED STV_DEFAULT"
__nv_reservedSMEM_offset_0_alias:
	.zero		0
	.zero		64


//--------------------- .nv.constant0._Z12cu_fillArrayPi --------------------------
	.section	.nv.constant0._Z12cu_fillArrayPi,"a",@progbits
	.sectionflags	@""
	.align	4
.nv.constant0._Z12cu_fillArrayPi:
	.zero		904


//--------------------- SYMBOLS --------------------------

	.type		.nv.reservedSmem.offset0,@object
	.size		.nv.reservedSmem.offset0,0x4
